//
// Generated by NVIDIA NVVM Compiler
//
// Compiler Build ID: CL-36424714
// Cuda compilation tools, release 13.0, V13.0.88
// Based on NVVM 20.0.0
//

.version 9.0
.target sm_100
.address_size 64

	// .globl	_Z13blur_naive_31PhS_iii

.visible .entry _Z13blur_naive_31PhS_iii(
	.param .u64 .ptr .align 1 _Z13blur_naive_31PhS_iii_param_0,
	.param .u64 .ptr .align 1 _Z13blur_naive_31PhS_iii_param_1,
	.param .u32 _Z13blur_naive_31PhS_iii_param_2,
	.param .u32 _Z13blur_naive_31PhS_iii_param_3,
	.param .u32 _Z13blur_naive_31PhS_iii_param_4
)
{
	.reg .pred 	%p<29>;
	.reg .b16 	%rs<13>;
	.reg .b32 	%r<77>;
	.reg .b32 	%f<66>;
	.reg .b64 	%rd<15>;

	ld.param.u64 	%rd3, [_Z13blur_naive_31PhS_iii_param_0];
	ld.param.u64 	%rd2, [_Z13blur_naive_31PhS_iii_param_1];
	ld.param.u32 	%r36, [_Z13blur_naive_31PhS_iii_param_2];
	ld.param.u32 	%r39, [_Z13blur_naive_31PhS_iii_param_3];
	ld.param.u32 	%r38, [_Z13blur_naive_31PhS_iii_param_4];
	cvta.to.global.u64 	%rd1, %rd3;
	mov.u32 	%r40, %ctaid.x;
	mov.u32 	%r41, %ntid.x;
	mov.u32 	%r42, %tid.x;
	mad.lo.s32 	%r1, %r40, %r41, %r42;
	mov.u32 	%r43, %ctaid.y;
	mov.u32 	%r44, %ntid.y;
	mov.u32 	%r45, %tid.y;
	mad.lo.s32 	%r46, %r43, %r44, %r45;
	setp.ge.s32 	%p2, %r1, %r36;
	setp.ge.s32 	%p3, %r46, %r39;
	or.pred  	%p4, %p2, %p3;
	@%p4 bra 	$L__BB0_15;
	add.s32 	%r3, %r1, -14;
	shl.b32 	%r4, %r38, 2;
	add.s32 	%r5, %r1, -15;
	add.s32 	%r6, %r1, -12;
	add.s32 	%r7, %r1, -13;
	mov.f32 	%f56, 0f00000000;
	mov.b32 	%r73, 0;
	mov.b32 	%r64, -15;
	mov.f32 	%f55, %f56;
	mov.f32 	%f54, %f56;
$L__BB0_2:
	add.s32 	%r50, %r64, %r46;
	setp.gt.s32 	%p5, %r50, -1;
	setp.lt.s32 	%p6, %r50, %r39;
	and.pred  	%p1, %p5, %p6;
	mul.lo.s32 	%r51, %r50, %r36;
	add.s32 	%r52, %r3, %r51;
	mul.lo.s32 	%r70, %r38, %r52;
	add.s32 	%r53, %r6, %r51;
	mul.lo.s32 	%r68, %r38, %r53;
	add.s32 	%r54, %r7, %r51;
	mul.lo.s32 	%r67, %r38, %r54;
	add.s32 	%r55, %r5, %r51;
	mul.lo.s32 	%r66, %r38, %r55;
	mov.b32 	%r71, -18;
	mov.u32 	%r69, %r5;
$L__BB0_3:
	setp.gt.s32 	%p7, %r69, -1;
	setp.lt.s32 	%p8, %r69, %r36;
	and.pred  	%p9, %p7, %p8;
	and.pred  	%p10, %p9, %p1;
	not.pred 	%p11, %p10;
	@%p11 bra 	$L__BB0_5;
	cvt.s64.s32 	%rd4, %r66;
	add.s64 	%rd5, %rd1, %rd4;
	ld.global.u8 	%rs1, [%rd5];
	cvt.rn.f32.u16 	%f32, %rs1;
	add.f32 	%f54, %f54, %f32;
	ld.global.u8 	%rs2, [%rd5+1];
	cvt.rn.f32.u16 	%f33, %rs2;
	add.f32 	%f55, %f55, %f33;
	ld.global.u8 	%rs3, [%rd5+2];
	cvt.rn.f32.u16 	%f34, %rs3;
	add.f32 	%f56, %f56, %f34;
	add.s32 	%r73, %r73, 1;
$L__BB0_5:
	add.s32 	%r56, %r69, 1;
	setp.gt.s32 	%p12, %r56, -1;
	setp.lt.s32 	%p13, %r56, %r36;
	and.pred  	%p14, %p12, %p13;
	and.pred  	%p15, %p14, %p1;
	not.pred 	%p16, %p15;
	@%p16 bra 	$L__BB0_7;
	cvt.s64.s32 	%rd6, %r70;
	add.s64 	%rd7, %rd1, %rd6;
	ld.global.u8 	%rs4, [%rd7];
	cvt.rn.f32.u16 	%f35, %rs4;
	add.f32 	%f54, %f54, %f35;
	ld.global.u8 	%rs5, [%rd7+1];
	cvt.rn.f32.u16 	%f36, %rs5;
	add.f32 	%f55, %f55, %f36;
	ld.global.u8 	%rs6, [%rd7+2];
	cvt.rn.f32.u16 	%f37, %rs6;
	add.f32 	%f56, %f56, %f37;
	add.s32 	%r73, %r73, 1;
$L__BB0_7:
	add.s32 	%r57, %r69, 2;
	setp.gt.s32 	%p17, %r57, -1;
	setp.lt.s32 	%p18, %r57, %r36;
	and.pred  	%p19, %p17, %p18;
	and.pred  	%p20, %p19, %p1;
	not.pred 	%p21, %p20;
	@%p21 bra 	$L__BB0_9;
	cvt.s64.s32 	%rd8, %r67;
	add.s64 	%rd9, %rd1, %rd8;
	ld.global.u8 	%rs7, [%rd9];
	cvt.rn.f32.u16 	%f38, %rs7;
	add.f32 	%f54, %f54, %f38;
	ld.global.u8 	%rs8, [%rd9+1];
	cvt.rn.f32.u16 	%f39, %rs8;
	add.f32 	%f55, %f55, %f39;
	ld.global.u8 	%rs9, [%rd9+2];
	cvt.rn.f32.u16 	%f40, %rs9;
	add.f32 	%f56, %f56, %f40;
	add.s32 	%r73, %r73, 1;
$L__BB0_9:
	add.s32 	%r71, %r71, 4;
	setp.eq.s32 	%p22, %r71, 14;
	@%p22 bra 	$L__BB0_13;
	add.s32 	%r58, %r69, 3;
	setp.gt.s32 	%p23, %r58, -1;
	setp.lt.s32 	%p24, %r58, %r36;
	and.pred  	%p25, %p23, %p24;
	and.pred  	%p26, %p25, %p1;
	not.pred 	%p27, %p26;
	@%p27 bra 	$L__BB0_12;
	cvt.s64.s32 	%rd10, %r68;
	add.s64 	%rd11, %rd1, %rd10;
	ld.global.u8 	%rs10, [%rd11];
	cvt.rn.f32.u16 	%f41, %rs10;
	add.f32 	%f54, %f54, %f41;
	ld.global.u8 	%rs11, [%rd11+1];
	cvt.rn.f32.u16 	%f42, %rs11;
	add.f32 	%f55, %f55, %f42;
	ld.global.u8 	%rs12, [%rd11+2];
	cvt.rn.f32.u16 	%f43, %rs12;
	add.f32 	%f56, %f56, %f43;
	add.s32 	%r73, %r73, 1;
$L__BB0_12:
	add.s32 	%r70, %r70, %r4;
	add.s32 	%r69, %r69, 4;
	add.s32 	%r68, %r68, %r4;
	add.s32 	%r67, %r67, %r4;
	add.s32 	%r66, %r66, %r4;
	bra.uni 	$L__BB0_3;
$L__BB0_13:
	add.s32 	%r64, %r64, 1;
	setp.ne.s32 	%p28, %r64, 16;
	@%p28 bra 	$L__BB0_2;
	mad.lo.s32 	%r59, %r36, %r46, %r1;
	mul.lo.s32 	%r60, %r59, %r38;
	cvt.rn.f32.s32 	%f44, %r73;
	div.rn.f32 	%f45, %f54, %f44;
	cvt.rzi.u32.f32 	%r61, %f45;
	cvt.s64.s32 	%rd12, %r60;
	cvta.to.global.u64 	%rd13, %rd2;
	add.s64 	%rd14, %rd13, %rd12;
	st.global.u8 	[%rd14], %r61;
	div.rn.f32 	%f46, %f55, %f44;
	cvt.rzi.u32.f32 	%r62, %f46;
	st.global.u8 	[%rd14+1], %r62;
	div.rn.f32 	%f47, %f56, %f44;
	cvt.rzi.u32.f32 	%r63, %f47;
	st.global.u8 	[%rd14+2], %r63;
$L__BB0_15:
	ret;

}


// ===== COMPILED SASS (sm_100) =====

	.target	sm_100

	.elftype	@"ET_EXEC"


//--------------------- .note.nv.tkinfo           --------------------------
	.section	.note.nv.tkinfo,"",@"SHT_NOTE"
	.sectionflags	@"SHF_NOTE_NV_TKINFO"
	.tkinfo
        /*0018*/ 	.word	0x00000002
        /*0030*/ 	.string	""
        /*0030*/ 	.string	"ptxas"
        /*0030*/ 	.string	"Cuda compilation tools, release 13.0, V13.0.88"
        /*0030*/ 	.string	"Build cuda_13.0.r13.0/compiler.36424714_0"
        /*0030*/ 	.string	"-arch sm_100 -m 64 "



//--------------------- .note.nv.cuinfo           --------------------------
	.section	.note.nv.cuinfo,"",@"SHT_NOTE"
	.sectionflags	@"SHF_NOTE_NV_CUINFO"
        /*0018*/ 	.short	0x0002
        /*001a*/ 	.short	0x0064
        /*001c*/ 	.short	0x0082
	.zero		2


//--------------------- .nv.info                  --------------------------
	.section	.nv.info,"",@"SHT_CUDA_INFO"
	.align	4


	//----- nvinfo : EIATTR_REGCOUNT
	.align		4
        /*0000*/ 	.byte	0x04, 0x2f
        /*0002*/ 	.short	(.L_1 - .L_0)
	.align		4
.L_0:
        /*0004*/ 	.word	index@(_Z13blur_naive_31PhS_iii)
        /*0008*/ 	.word	0x00000020


	//----- nvinfo : EIATTR_FRAME_SIZE
	.align		4
.L_1:
        /*000c*/ 	.byte	0x04, 0x11
        /*000e*/ 	.short	(.L_3 - .L_2)
	.align		4
.L_2:
        /*0010*/ 	.word	index@($__internal_0_$__cuda_sm3x_div_rn_noftz_f32_slowpath)
        /*0014*/ 	.word	0x00000000


	//----- nvinfo : EIATTR_FRAME_SIZE
	.align		4
.L_3:
        /*0018*/ 	.byte	0x04, 0x11
        /*001a*/ 	.short	(.L_5 - .L_4)
	.align		4
.L_4:
        /*001c*/ 	.word	index@(_Z13blur_naive_31PhS_iii)
        /*0020*/ 	.word	0x00000000


	//----- nvinfo : EIATTR_MIN_STACK_SIZE
	.align		4
.L_5:
        /*0024*/ 	.byte	0x04, 0x12
        /*0026*/ 	.short	(.L_7 - .L_6)
	.align		4
.L_6:
        /*0028*/ 	.word	index@(_Z13blur_naive_31PhS_iii)
        /*002c*/ 	.word	0x00000000
.L_7:


//--------------------- .nv.compat                --------------------------
	.section	.nv.compat,"",@"SHT_CUDA_COMPAT_INFO"
	.align	4
        /*0000*/ 	.byte	0x02, 0x09, 0x00, 0x00, 0x02, 0x02, 0x01, 0x00, 0x02, 0x05, 0x05, 0x00, 0x03, 0x07, 0x01, 0x01
        /*0010*/ 	.byte	0x02, 0x03, 0x00, 0x00, 0x02, 0x06, 0x01, 0x00, 0x04, 0x0b, 0x08, 0x00, 0x01, 0x00, 0x00, 0x00
        /*0020*/ 	.byte	0x00, 0x00, 0x00, 0x00


//--------------------- .nv.info._Z13blur_naive_31PhS_iii --------------------------
	.section	.nv.info._Z13blur_naive_31PhS_iii,"",@"SHT_CUDA_INFO"
	.sectionflags	@""
	.align	4


	//----- nvinfo : EIATTR_CUDA_API_VERSION
	.align		4
        /*0000*/ 	.byte	0x04, 0x37
        /*0002*/ 	.short	(.L_9 - .L_8)
.L_8:
        /*0004*/ 	.word	0x00000082


	//----- nvinfo : EIATTR_KPARAM_INFO
	.align		4
.L_9:
        /*0008*/ 	.byte	0x04, 0x17
        /*000a*/ 	.short	(.L_11 - .L_10)
.L_10:
        /*000c*/ 	.word	0x00000000
        /*0010*/ 	.short	0x0004
        /*0012*/ 	.short	0x0018
        /*0014*/ 	.byte	0x00, 0xf0, 0x11, 0x00


	//----- nvinfo : EIATTR_KPARAM_INFO
	.align		4
.L_11:
        /*0018*/ 	.byte	0x04, 0x17
        /*001a*/ 	.short	(.L_13 - .L_12)
.L_12:
        /*001c*/ 	.word	0x00000000
        /*0020*/ 	.short	0x0003
        /*0022*/ 	.short	0x0014
        /*0024*/ 	.byte	0x00, 0xf0, 0x11, 0x00


	//----- nvinfo : EIATTR_KPARAM_INFO
	.align		4
.L_13:
        /*0028*/ 	.byte	0x04, 0x17
        /*002a*/ 	.short	(.L_15 - .L_14)
.L_14:
        /*002c*/ 	.word	0x00000000
        /*0030*/ 	.short	0x0002
        /*0032*/ 	.short	0x0010
        /*0034*/ 	.byte	0x00, 0xf0, 0x11, 0x00


	//----- nvinfo : EIATTR_KPARAM_INFO
	.align		4
.L_15:
        /*0038*/ 	.byte	0x04, 0x17
        /*003a*/ 	.short	(.L_17 - .L_16)
.L_16:
        /*003c*/ 	.word	0x00000000
        /*0040*/ 	.short	0x0001
        /*0042*/ 	.short	0x0008
        /*0044*/ 	.byte	0x00, 0xf5, 0x21, 0x00


	//----- nvinfo : EIATTR_KPARAM_INFO
	.align		4
.L_17:
        /*0048*/ 	.byte	0x04, 0x17
        /*004a*/ 	.short	(.L_19 - .L_18)
.L_18:
        /*004c*/ 	.word	0x00000000
        /*0050*/ 	.short	0x0000
        /*0052*/ 	.short	0x0000
        /*0054*/ 	.byte	0x00, 0xf5, 0x21, 0x00


	//----- nvinfo : EIATTR_SPARSE_MMA_MASK
	.align		4
.L_19:
        /*0058*/ 	.byte	0x03, 0x50
        /*005a*/ 	.short	0x0000


	//----- nvinfo : EIATTR_MAXREG_COUNT
	.align		4
        /*005c*/ 	.byte	0x03, 0x1b
        /*005e*/ 	.short	0x00ff


	//----- nvinfo : EIATTR_MERCURY_ISA_VERSION
	.align		4
        /*0060*/ 	.byte	0x03, 0x5f
        /*0062*/ 	.short	0x0101


	//----- nvinfo : EIATTR_VRC_CTA_INIT_COUNT
	.align		4
        /*0064*/ 	.byte	0x02, 0x4a
	.zero		1
	.zero		1


	//----- nvinfo : EIATTR_EXIT_INSTR_OFFSETS
	.align		4
        /*0068*/ 	.byte	0x04, 0x1c
        /*006a*/ 	.short	(.L_21 - .L_20)


	//   ....[0]....
.L_20:
        /*006c*/ 	.word	0x000000c0


	//   ....[1]....
        /*0070*/ 	.word	0x00000af0


	//----- nvinfo : EIATTR_CRS_STACK_SIZE
	.align		4
.L_21:
        /*0074*/ 	.byte	0x04, 0x1e
        /*0076*/ 	.short	(.L_23 - .L_22)
.L_22:
        /*0078*/ 	.word	0x00000000


	//----- nvinfo : EIATTR_CBANK_PARAM_SIZE
	.align		4
.L_23:
        /*007c*/ 	.byte	0x03, 0x19
        /*007e*/ 	.short	0x001c


	//----- nvinfo : EIATTR_PARAM_CBANK
	.align		4
        /*0080*/ 	.byte	0x04, 0x0a
        /*0082*/ 	.short	(.L_25 - .L_24)
	.align		4
.L_24:
        /*0084*/ 	.word	index@(.nv.constant0._Z13blur_naive_31PhS_iii)
        /*0088*/ 	.short	0x0380
        /*008a*/ 	.short	0x001c


	//----- nvinfo : EIATTR_SW_WAR
	.align		4
.L_25:
        /*008c*/ 	.byte	0x04, 0x36
        /*008e*/ 	.short	(.L_27 - .L_26)
.L_26:
        /*0090*/ 	.word	0x00000008
.L_27:


//--------------------- .nv.callgraph             --------------------------
	.section	.nv.callgraph,"",@"SHT_CUDA_CALLGRAPH"
	.align	4
	.sectionentsize	8
	.align		4
        /*0000*/ 	.word	0x00000000
	.align		4
        /*0004*/ 	.word	0xffffffff
	.align		4
        /*0008*/ 	.word	0x00000000
	.align		4
        /*000c*/ 	.word	0xfffffffe
	.align		4
        /*0010*/ 	.word	0x00000000
	.align		4
        /*0014*/ 	.word	0xfffffffd
	.align		4
        /*0018*/ 	.word	0x00000000
	.align		4
        /*001c*/ 	.word	0xfffffffc


//--------------------- .text._Z13blur_naive_31PhS_iii --------------------------
	.section	.text._Z13blur_naive_31PhS_iii,"ax",@progbits
	.align	128
        .global         _Z13blur_naive_31PhS_iii
        .type           _Z13blur_naive_31PhS_iii,@function
        .size           _Z13blur_naive_31PhS_iii,(.L_x_21 - _Z13blur_naive_31PhS_iii)
        .other          _Z13blur_naive_31PhS_iii,@"STO_CUDA_ENTRY STV_DEFAULT"
_Z13blur_naive_31PhS_iii:
.text._Z13blur_naive_31PhS_iii:
[----:B------:R-:W-:Y:S01]  /*0000*/  LDC R1, c[0x0][0x37c] ;  /* 0x0000df00ff017b82 */ /* 0x000fe20000000800 */
[----:B------:R-:W0:Y:S07]  /*0010*/  S2R R3, SR_TID.Y ;  /* 0x0000000000037919 */ /* 0x000e2e0000002200 */
[----:B------:R-:W1:Y:S01]  /*0020*/  LDC R5, c[0x0][0x360] ;  /* 0x0000d800ff057b82 */ /* 0x000e620000000800 */
[----:B------:R-:W2:Y:S01]  /*0030*/  LDCU.64 UR6, c[0x0][0x390] ;  /* 0x00007200ff0677ac */ /* 0x000ea20008000a00 */
[----:B------:R-:W1:Y:S06]  /*0040*/  S2R R0, SR_TID.X ;  /* 0x0000000000007919 */ /* 0x000e6c0000002100 */
[----:B------:R-:W0:Y:S08]  /*0050*/  S2UR UR5, SR_CTAID.Y ;  /* 0x00000000000579c3 */ /* 0x000e300000002600 */
[----:B------:R-:W0:Y:S08]  /*0060*/  LDC R4, c[0x0][0x364] ;  /* 0x0000d900ff047b82 */ /* 0x000e300000000800 */
[----:B------:R-:W1:Y:S01]  /*0070*/  S2UR UR4, SR_CTAID.X ;  /* 0x00000000000479c3 */ /* 0x000e620000002500 */
[----:B0-----:R-:W-:-:S05]  /*0080*/  IMAD R4, R4, UR5, R3 ;  /* 0x0000000504047c24 */ /* 0x001fca000f8e0203 */
[----:B--2---:R-:W-:Y:S01]  /*0090*/  ISETP.GE.AND P0, PT, R4, UR7, PT ;  /* 0x0000000704007c0c */ /* 0x004fe2000bf06270 */
[----:B-1----:R-:W-:-:S05]  /*00a0*/  IMAD R5, R5, UR4, R0 ;  /* 0x0000000405057c24 */ /* 0x002fca000f8e0200 */
[----:B------:R-:W-:-:S13]  /*00b0*/  ISETP.GE.OR P0, PT, R5, UR6, P0 ;  /* 0x0000000605007c0c */ /* 0x000fda0008706670 */
[----:B------:R-:W-:Y:S05]  /*00c0*/  @P0 EXIT ;  /* 0x000000000000094d */ /* 0x000fea0003800000 */
[C---:B------:R-:W-:Y:S01]  /*00d0*/  VIADD R6, R5.reuse, 0xfffffff2 ;  /* 0xfffffff205067836 */ /* 0x040fe20000000000 */
[----:B------:R-:W-:Y:S01]  /*00e0*/  CS2R R2, SRZ ;  /* 0x0000000000027805 */ /* 0x000fe2000001ff00 */
[C---:B------:R-:W-:Y:S01]  /*00f0*/  VIADD R7, R5.reuse, 0xfffffff1 ;  /* 0xfffffff105077836 */ /* 0x040fe20000000000 */
[----:B------:R-:W0:Y:S01]  /*0100*/  LDCU.64 UR6, c[0x0][0x358] ;  /* 0x00006b00ff0677ac */ /* 0x000e220008000a00 */
[C---:B------:R-:W-:Y:S02]  /*0110*/  VIADD R8, R5.reuse, 0xfffffff4 ;  /* 0xfffffff405087836 */ /* 0x040fe40000000000 */
[----:B------:R-:W-:Y:S01]  /*0120*/  VIADD R9, R5, 0xfffffff3 ;  /* 0xfffffff305097836 */ /* 0x000fe20000000000 */
[----:B------:R-:W-:Y:S01]  /*0130*/  UMOV UR5, 0xfffffff1 ;  /* 0xfffffff100057882 */ /* 0x000fe20000000000 */
[----:B------:R-:W-:Y:S02]  /*0140*/  IMAD.MOV.U32 R0, RZ, RZ, RZ ;  /* 0x000000ffff007224 */ /* 0x000fe400078e00ff */
[----:B------:R-:W-:-:S07]  /*0150*/  IMAD.MOV.U32 R10, RZ, RZ, RZ ;  /* 0x000000ffff0a7224 */ /* 0x000fce00078e00ff */
.L_x_2:
[----:B------:R-:W1:Y:S01]  /*0160*/  LDCU.64 UR8, c[0x0][0x390] ;  /* 0x00007200ff0877ac */ /* 0x000e620008000a00 */
[----:B------:R-:W2:Y:S01]  /*0170*/  LDC R11, c[0x0][0x398] ;  /* 0x0000e600ff0b7b82 */ /* 0x000ea20000000800 */
[----:B------:R-:W-:Y:S01]  /*0180*/  VIADD R12, R4, UR5 ;  /* 0x00000005040c7c36 */ /* 0x000fe20008000000 */
[----:B------:R-:W3:Y:S01]  /*0190*/  LDCU UR4, c[0x0][0x398] ;  /* 0x00007300ff0477ac */ /* 0x000ee20008000800 */
[----:B------:R-:W-:Y:S01]  /*01a0*/  IMAD.MOV.U32 R18, RZ, RZ, R7 ;  /* 0x000000ffff127224 */ /* 0x000fe200078e0007 */
[----:B------:R-:W-:Y:S01]  /*01b0*/  UIADD3 UR5, UPT, UPT, UR5, 0x1, URZ ;  /* 0x0000000105057890 */ /* 0x000fe2000fffe0ff */
[----:B------:R-:W4:Y:S03]  /*01c0*/  LDCU UR10, c[0x0][0x390] ;  /* 0x00007200ff0a77ac */ /* 0x000f260008000800 */
[----:B------:R-:W-:Y:S01]  /*01d0*/  UISETP.NE.AND UP1, UPT, UR5, 0x10, UPT ;  /* 0x000000100500788c */ /* 0x000fe2000bf25270 */
[C---:B-1----:R-:W-:Y:S01]  /*01e0*/  ISETP.GE.AND P0, PT, R12.reuse, UR9, PT ;  /* 0x000000090c007c0c */ /* 0x042fe2000bf06270 */
[----:B------:R-:W-:-:S02]  /*01f0*/  IMAD R20, R12, UR8, R6 ;  /* 0x000000080c147c24 */ /* 0x000fc4000f8e0206 */
[C---:B------:R-:W-:Y:S01]  /*0200*/  IMAD R22, R12.reuse, UR8, R8 ;  /* 0x000000080c167c24 */ /* 0x040fe2000f8e0208 */
[C---:B------:R-:W-:Y:S01]  /*0210*/  ISETP.GT.AND P0, PT, R12.reuse, -0x1, !P0 ;  /* 0xffffffff0c00780c */ /* 0x040fe20004704270 */
[C---:B------:R-:W-:Y:S02]  /*0220*/  IMAD R24, R12.reuse, UR8, R9 ;  /* 0x000000080c187c24 */ /* 0x040fe4000f8e0209 */
[----:B------:R-:W-:Y:S02]  /*0230*/  IMAD R12, R12, UR8, R7 ;  /* 0x000000080c0c7c24 */ /* 0x000fe4000f8e0207 */
[----:B---3--:R-:W-:Y:S02]  /*0240*/  IMAD R20, R20, UR4, RZ ;  /* 0x0000000414147c24 */ /* 0x008fe4000f8e02ff */
[----:B------:R-:W-:Y:S02]  /*0250*/  IMAD R22, R22, UR4, RZ ;  /* 0x0000000416167c24 */ /* 0x000fe4000f8e02ff */
[----:B------:R-:W-:-:S02]  /*0260*/  IMAD R24, R24, UR4, RZ ;  /* 0x0000000418187c24 */ /* 0x000fc4000f8e02ff */
[----:B------:R-:W-:Y:S01]  /*0270*/  IMAD R26, R12, UR4, RZ ;  /* 0x000000040c1a7c24 */ /* 0x000fe2000f8e02ff */
[----:B----4-:R-:W-:-:S06]  /*0280*/  UMOV UR4, 0xffffffee ;  /* 0xffffffee00047882 */ /* 0x010fcc0000000000 */
.L_x_1:
[C---:B------:R-:W-:Y:S01]  /*0290*/  VIADD R12, R18.reuse, 0x1 ;  /* 0x00000001120c7836 */ /* 0x040fe20000000000 */
[----:B------:R-:W-:-:S04]  /*02a0*/  ISETP.GE.AND P1, PT, R18, UR10, PT ;  /* 0x0000000a12007c0c */ /* 0x000fc8000bf26270 */
[----:B------:R-:W-:Y:S02]  /*02b0*/  ISETP.GE.AND P2, PT, R12, UR10, PT ;  /* 0x0000000a0c007c0c */ /* 0x000fe4000bf46270 */
[----:B------:R-:W-:Y:S02]  /*02c0*/  ISETP.GT.AND P1, PT, R18, -0x1, !P1 ;  /* 0xffffffff1200780c */ /* 0x000fe40004f24270 */
[----:B------:R-:W-:Y:S02]  /*02d0*/  ISETP.GT.AND P2, PT, R12, -0x1, !P2 ;  /* 0xffffffff0c00780c */ /* 0x000fe40005744270 */
[----:B------:R-:W-:Y:S02]  /*02e0*/  IADD3 R12, PT, PT, R18, 0x2, RZ ;  /* 0x00000002120c7810 */ /* 0x000fe40007ffe0ff */
[----:B------:R-:W-:Y:S02]  /*02f0*/  PLOP3.LUT P1, PT, P1, P0, PT, 0x80, 0x8 ;  /* 0x000000000008781c */ /* 0x000fe40000f21070 */
[----:B------:R-:W-:-:S02]  /*0300*/  ISETP.GE.AND P3, PT, R12, UR10, PT ;  /* 0x0000000a0c007c0c */ /* 0x000fc4000bf66270 */
[----:B------:R-:W-:Y:S02]  /*0310*/  PLOP3.LUT P2, PT, P2, P0, PT, 0x80, 0x8 ;  /* 0x000000000008781c */ /* 0x000fe40001741070 */
[----:B------:R-:W-:-:S04]  /*0320*/  ISETP.GT.AND P3, PT, R12, -0x1, !P3 ;  /* 0xffffffff0c00780c */ /* 0x000fc80005f64270 */
[----:B------:R-:W-:-:S03]  /*0330*/  PLOP3.LUT P3, PT, P3, P0, PT, 0x80, 0x8 ;  /* 0x000000000008781c */ /* 0x000fc60001f61070 */
[----:B------:R-:W1:Y:S08]  /*0340*/  @P1 LDC.64 R12, c[0x0][0x380] ;  /* 0x0000e000ff0c1b82 */ /* 0x000e700000000a00 */
[----:B------:R-:W3:Y:S08]  /*0350*/  @P2 LDC.64 R16, c[0x0][0x380] ;  /* 0x0000e000ff102b82 */ /* 0x000ef00000000a00 */
[----:B------:R-:W4:Y:S01]  /*0360*/  @P3 LDC.64 R14, c[0x0][0x380] ;  /* 0x0000e000ff0e3b82 */ /* 0x000f220000000a00 */
[----:B-1----:R-:W-:-:S04]  /*0370*/  @P1 IADD3 R12, P4, PT, R26, R12, RZ ;  /* 0x0000000c1a0c1210 */ /* 0x002fc80007f9e0ff */
[----:B------:R-:W-:Y:S02]  /*0380*/  @P1 LEA.HI.X.SX32 R13, R26, R13, 0x1, P4 ;  /* 0x0000000d1a0d1211 */ /* 0x000fe400020f0eff */
[----:B---3--:R-:W-:-:S03]  /*0390*/  @P2 IADD3 R16, P4, PT, R20, R16, RZ ;  /* 0x0000001014102210 */ /* 0x008fc60007f9e0ff */
[----:B0-----:R-:W3:Y:S01]  /*03a0*/  @P1 LDG.E.U8 R23, desc[UR6][R12.64+0x2] ;  /* 0x000002060c171981 */ /* 0x001ee2000c1e1100 */
[----:B------:R-:W-:-:S03]  /*03b0*/  @P2 LEA.HI.X.SX32 R17, R20, R17, 0x1, P4 ;  /* 0x0000001114112211 */ /* 0x000fc600020f0eff */
[----:B------:R-:W5:Y:S01]  /*03c0*/  @P1 LDG.E.U8 R19, desc[UR6][R12.64] ;  /* 0x000000060c131981 */ /* 0x000f62000c1e1100 */
[----:B----4-:R-:W-:-:S03]  /*03d0*/  @P3 IADD3 R14, P4, PT, R24, R14, RZ ;  /* 0x0000000e180e3210 */ /* 0x010fc60007f9e0ff */
[----:B------:R-:W4:Y:S01]  /*03e0*/  @P1 LDG.E.U8 R21, desc[UR6][R12.64+0x1] ;  /* 0x000001060c151981 */ /* 0x000f22000c1e1100 */
[----:B------:R-:W-:-:S03]  /*03f0*/  @P3 LEA.HI.X.SX32 R15, R24, R15, 0x1, P4 ;  /* 0x0000000f180f3211 */ /* 0x000fc600020f0eff */
[----:B------:R-:W2:Y:S04]  /*0400*/  @P2 LDG.E.U8 R28, desc[UR6][R16.64+0x2] ;  /* 0x00000206101c2981 */ /* 0x000ea8000c1e1100 */
[----:B------:R-:W2:Y:S04]  /*0410*/  @P2 LDG.E.U8 R27, desc[UR6][R16.64] ;  /* 0x00000006101b2981 */ /* 0x000ea8000c1e1100 */
[----:B------:R-:W2:Y:S04]  /*0420*/  @P2 LDG.E.U8 R25, desc[UR6][R16.64+0x1] ;  /* 0x0000010610192981 */ /* 0x000ea8000c1e1100 */
[----:B------:R-:W2:Y:S04]  /*0430*/  @P3 LDG.E.U8 R12, desc[UR6][R14.64] ;  /* 0x000000060e0c3981 */ /* 0x000ea8000c1e1100 */
[----:B------:R-:W2:Y:S04]  /*0440*/  @P3 LDG.E.U8 R29, desc[UR6][R14.64+0x1] ;  /* 0x000001060e1d3981 */ /* 0x000ea8000c1e1100 */
[----:B------:R-:W2:Y:S01]  /*0450*/  @P3 LDG.E.U8 R14, desc[UR6][R14.64+0x2] ;  /* 0x000002060e0e3981 */ /* 0x000ea2000c1e1100 */
[----:B------:R-:W-:Y:S01]  /*0460*/  UIADD3 UR4, UPT, UPT, UR4, 0x4, URZ ;  /* 0x0000000404047890 */ /* 0x000fe2000fffe0ff */
[----:B------:R-:W-:-:S03]  /*0470*/  @P1 VIADD R10, R10, 0x1 ;  /* 0x000000010a0a1836 */ /* 0x000fc60000000000 */
[----:B------:R-:W-:Y:S01]  /*0480*/  UISETP.NE.AND UP0, UPT, UR4, 0xe, UPT ;  /* 0x0000000e0400788c */ /* 0x000fe2000bf05270 */
[----:B------:R-:W-:-:S04]  /*0490*/  @P2 VIADD R10, R10, 0x1 ;  /* 0x000000010a0a2836 */ /* 0x000fc80000000000 */
[----:B------:R-:W-:Y:S01]  /*04a0*/  @P3 VIADD R10, R10, 0x1 ;  /* 0x000000010a0a3836 */ /* 0x000fe20000000000 */
[----:B---3--:R-:W-:Y:S02]  /*04b0*/  @P1 I2FP.F32.U32 R23, R23 ;  /* 0x0000001700171245 */ /* 0x008fe40000201000 */
[----:B-----5:R-:W-:-:S03]  /*04c0*/  @P1 I2FP.F32.U32 R19, R19 ;  /* 0x0000001300131245 */ /* 0x020fc60000201000 */
[----:B------:R-:W-:Y:S01]  /*04d0*/  @P1 FADD R0, R0, R23 ;  /* 0x0000001700001221 */ /* 0x000fe20000000000 */
[----:B----4-:R-:W-:Y:S01]  /*04e0*/  @P1 I2FP.F32.U32 R21, R21 ;  /* 0x0000001500151245 */ /* 0x010fe20000201000 */
[----:B------:R-:W-:Y:S01]  /*04f0*/  @P1 FADD R3, R3, R19 ;  /* 0x0000001303031221 */ /* 0x000fe20000000000 */
[----:B--2---:R-:W-:-:S03]  /*0500*/  @P2 I2FP.F32.U32 R13, R28 ;  /* 0x0000001c000d2245 */ /* 0x004fc60000201000 */
[----:B------:R-:W-:Y:S01]  /*0510*/  @P1 FADD R2, R2, R21 ;  /* 0x0000001502021221 */ /* 0x000fe20000000000 */
[----:B------:R-:W-:Y:S01]  /*0520*/  @P2 I2FP.F32.U32 R27, R27 ;  /* 0x0000001b001b2245 */ /* 0x000fe20000201000 */
[----:B------:R-:W-:Y:S01]  /*0530*/  @P2 FADD R0, R0, R13 ;  /* 0x0000000d00002221 */ /* 0x000fe20000000000 */
[----:B------:R-:W-:-:S03]  /*0540*/  @P2 I2FP.F32.U32 R25, R25 ;  /* 0x0000001900192245 */ /* 0x000fc60000201000 */
[----:B------:R-:W-:Y:S01]  /*0550*/  @P2 FADD R3, R3, R27 ;  /* 0x0000001b03032221 */ /* 0x000fe20000000000 */
[----:B------:R-:W-:Y:S01]  /*0560*/  @P3 I2FP.F32.U32 R12, R12 ;  /* 0x0000000c000c3245 */ /* 0x000fe20000201000 */
[----:B------:R-:W-:Y:S01]  /*0570*/  @P2 FADD R2, R2, R25 ;  /* 0x0000001902022221 */ /* 0x000fe20000000000 */
[----:B------:R-:W-:-:S03]  /*0580*/  @P3 I2FP.F32.U32 R29, R29 ;  /* 0x0000001d001d3245 */ /* 0x000fc60000201000 */
[----:B------:R-:W-:Y:S02]  /*0590*/  @P3 FADD R3, R3, R12 ;  /* 0x0000000c03033221 */ /* 0x000fe40000000000 */
[----:B------:R-:W-:Y:S01]  /*05a0*/  @P3 FADD R2, R2, R29 ;  /* 0x0000001d02023221 */ /* 0x000fe20000000000 */
[----:B------:R-:W-:-:S05]  /*05b0*/  @P3 I2FP.F32.U32 R13, R14 ;  /* 0x0000000e000d3245 */ /* 0x000fca0000201000 */
[----:B------:R-:W-:Y:S01]  /*05c0*/  @P3 FADD R0, R0, R13 ;  /* 0x0000000d00003221 */ /* 0x000fe20000000000 */
[----:B------:R-:W-:Y:S06]  /*05d0*/  BRA.U !UP0, `(.L_x_0) ;  /* 0x00000001085c7547 */ /* 0x000fec000b800000 */
[----:B------:R-:W-:-:S05]  /*05e0*/  VIADD R12, R18, 0x3 ;  /* 0x00000003120c7836 */ /* 0x000fca0000000000 */
[----:B------:R-:W-:-:S04]  /*05f0*/  ISETP.GE.AND P1, PT, R12, UR10, PT ;  /* 0x0000000a0c007c0c */ /* 0x000fc8000bf26270 */
[----:B------:R-:W-:-:S04]  /*0600*/  ISETP.GT.AND P1, PT, R12, -0x1, !P1 ;  /* 0xffffffff0c00780c */ /* 0x000fc80004f24270 */
[----:B------:R-:W-:-:S13]  /*0610*/  PLOP3.LUT P1, PT, P1, P0, PT, 0x80, 0x8 ;  /* 0x000000000008781c */ /* 0x000fda0000f21070 */
[----:B------:R-:W0:Y:S02]  /*0620*/  @P1 LDC.64 R12, c[0x0][0x380] ;  /* 0x0000e000ff0c1b82 */ /* 0x000e240000000a00 */
[----:B0-----:R-:W-:-:S04]  /*0630*/  @P1 IADD3 R12, P2, PT, R22, R12, RZ ;  /* 0x0000000c160c1210 */ /* 0x001fc80007f5e0ff */
[----:B------:R-:W-:-:S05]  /*0640*/  @P1 LEA.HI.X.SX32 R13, R22, R13, 0x1, P2 ;  /* 0x0000000d160d1211 */ /* 0x000fca00010f0eff */
[----:B------:R-:W2:Y:S04]  /*0650*/  @P1 LDG.E.U8 R14, desc[UR6][R12.64] ;  /* 0x000000060c0e1981 */ /* 0x000ea8000c1e1100 */
[----:B------:R-:W3:Y:S04]  /*0660*/  @P1 LDG.E.U8 R15, desc[UR6][R12.64+0x1] ;  /* 0x000001060c0f1981 */ /* 0x000ee8000c1e1100 */
[----:B------:R-:W4:Y:S01]  /*0670*/  @P1 LDG.E.U8 R16, desc[UR6][R12.64+0x2] ;  /* 0x000002060c101981 */ /* 0x000f22000c1e1100 */
[C---:B------:R-:W-:Y:S01]  /*0680*/  IMAD R20, R11.reuse, 0x4, R20 ;  /* 0x000000040b147824 */ /* 0x040fe200078e0214 */
[----:B------:R-:W-:Y:S01]  /*0690*/  IADD3 R18, PT, PT, R18, 0x4, RZ ;  /* 0x0000000412127810 */ /* 0x000fe20007ffe0ff */
[----:B------:R-:W-:-:S02]  /*06a0*/  IMAD R24, R11, 0x4, R24 ;  /* 0x000000040b187824 */ /* 0x000fc400078e0218 */
[C---:B------:R-:W-:Y:S02]  /*06b0*/  IMAD R26, R11.reuse, 0x4, R26 ;  /* 0x000000040b1a7824 */ /* 0x040fe400078e021a */
[----:B------:R-:W-:Y:S02]  /*06c0*/  @P1 VIADD R10, R10, 0x1 ;  /* 0x000000010a0a1836 */ /* 0x000fe40000000000 */
[----:B------:R-:W-:Y:S01]  /*06d0*/  IMAD R22, R11, 0x4, R22 ;  /* 0x000000040b167824 */ /* 0x000fe200078e0216 */
[----:B--2---:R-:W-:Y:S02]  /*06e0*/  @P1 I2FP.F32.U32 R14, R14 ;  /* 0x0000000e000e1245 */ /* 0x004fe40000201000 */
[----:B---3--:R-:W-:-:S03]  /*06f0*/  @P1 I2FP.F32.U32 R15, R15 ;  /* 0x0000000f000f1245 */ /* 0x008fc60000201000 */
[----:B------:R-:W-:Y:S01]  /*0700*/  @P1 FADD R3, R3, R14 ;  /* 0x0000000e03031221 */ /* 0x000fe20000000000 */
[----:B----4-:R-:W-:Y:S01]  /*0710*/  @P1 I2FP.F32.U32 R17, R16 ;  /* 0x0000001000111245 */ /* 0x010fe20000201000 */
[----:B------:R-:W-:-:S04]  /*0720*/  @P1 FADD R2, R2, R15 ;  /* 0x0000000f02021221 */ /* 0x000fc80000000000 */
[----:B------:R-:W-:Y:S01]  /*0730*/  @P1 FADD R0, R0, R17 ;  /* 0x0000001100001221 */ /* 0x000fe20000000000 */
[----:B------:R-:W-:Y:S06]  /*0740*/  BRA `(.L_x_1) ;  /* 0xfffffff800d07947 */ /* 0x000fec000383ffff */
.L_x_0:
[----:B------:R-:W-:Y:S05]  /*0750*/  BRA.U UP1, `(.L_x_2) ;  /* 0xfffffff901807547 */ /* 0x000fea000b83ffff */
[----:B------:R-:W-:Y:S01]  /*0760*/  I2FP.F32.S32 R9, R10 ;  /* 0x0000000a00097245 */ /* 0x000fe20000201400 */
[----:B------:R-:W0:Y:S01]  /*0770*/  LDCU UR4, c[0x0][0x398] ;  /* 0x00007300ff0477ac */ /* 0x000e220008000800 */
[----:B------:R-:W-:Y:S01]  /*0780*/  IMAD R5, R4, UR10, R5 ;  /* 0x0000000a04057c24 */ /* 0x000fe2000f8e0205 */
[----:B------:R-:W-:Y:S01]  /*0790*/  BSSY.RECONVERGENT B0, `(.L_x_3) ;  /* 0x000000e000007945 */ /* 0x000fe20003800200 */
[----:B------:R-:W1:Y:S08]  /*07a0*/  MUFU.RCP R6, R9 ;  /* 0x0000000900067308 */ /* 0x000e700000001000 */
[----:B------:R-:W2:Y:S01]  /*07b0*/  FCHK P0, R3, R9 ;  /* 0x0000000903007302 */ /* 0x000ea20000000000 */
[----:B0-----:R-:W-:-:S02]  /*07c0*/  IMAD R5, R5, UR4, RZ ;  /* 0x0000000405057c24 */ /* 0x001fc4000f8e02ff */
[----:B-1----:R-:W-:-:S04]  /*07d0*/  FFMA R7, -R9, R6, 1 ;  /* 0x3f80000009077423 */ /* 0x002fc80000000106 */
[----:B------:R-:W-:-:S04]  /*07e0*/  FFMA R6, R6, R7, R6 ;  /* 0x0000000706067223 */ /* 0x000fc80000000006 */
[----:B------:R-:W-:-:S04]  /*07f0*/  FFMA R7, R3, R6, RZ ;  /* 0x0000000603077223 */ /* 0x000fc800000000ff */
[----:B------:R-:W-:-:S04]  /*0800*/  FFMA R4, -R9, R7, R3 ;  /* 0x0000000709047223 */ /* 0x000fc80000000103 */
[----:B------:R-:W-:Y:S01]  /*0810*/  FFMA R4, R6, R4, R7 ;  /* 0x0000000406047223 */ /* 0x000fe20000000007 */
[----:B--2---:R-:W-:Y:S06]  /*0820*/  @!P0 BRA `(.L_x_4) ;  /* 0x0000000000108947 */ /* 0x004fec0003800000 */
[----:B------:R-:W-:Y:S01]  /*0830*/  IMAD.MOV.U32 R4, RZ, RZ, R9 ;  /* 0x000000ffff047224 */ /* 0x000fe200078e0009 */
[----:B------:R-:W-:-:S07]  /*0840*/  MOV R8, 0x860 ;  /* 0x0000086000087802 */ /* 0x000fce0000000f00 */
[----:B------:R-:W-:Y:S05]  /*0850*/  CALL.REL.NOINC `($__internal_0_$__cuda_sm3x_div_rn_noftz_f32_slowpath) ;  /* 0x0000000000a87944 */ /* 0x000fea0003c00000 */
[----:B------:R-:W-:-:S07]  /*0860*/  IMAD.MOV.U32 R4, RZ, RZ, R3 ;  /* 0x000000ffff047224 */ /* 0x000fce00078e0003 */
.L_x_4:
[----:B------:R-:W-:Y:S05]  /*0870*/  BSYNC.RECONVERGENT B0 ;  /* 0x0000000000007941 */ /* 0x000fea0003800200 */
.L_x_3:
[----:B------:R-:W0:Y:S01]  /*0880*/  LDCU.64 UR4, c[0x0][0x388] ;  /* 0x00007100ff0477ac */ /* 0x000e220008000a00 */
[----:B------:R-:W-:Y:S01]  /*0890*/  F2I.U32.TRUNC.NTZ R3, R4 ;  /* 0x0000000400037305 */ /* 0x000fe2000020f000 */
[----:B------:R-:W-:Y:S07]  /*08a0*/  BSSY.RECONVERGENT B0, `(.L_x_5) ;  /* 0x0000011000007945 */ /* 0x000fee0003800200 */
[----:B------:R-:W1:Y:S01]  /*08b0*/  MUFU.RCP R8, R9 ;  /* 0x0000000900087308 */ /* 0x000e620000001000 */
[----:B0-----:R-:W-:-:S04]  /*08c0*/  IADD3 R6, P0, PT, R5, UR4, RZ ;  /* 0x0000000405067c10 */ /* 0x001fc8000ff1e0ff */
[----:B------:R-:W-:Y:S01]  /*08d0*/  LEA.HI.X.SX32 R7, R5, UR5, 0x1, P0 ;  /* 0x0000000505077c11 */ /* 0x000fe200080f0eff */
[----:B-1----:R-:W-:-:S04]  /*08e0*/  FFMA R5, -R9, R8, 1 ;  /* 0x3f80000009057423 */ /* 0x002fc80000000108 */
[----:B------:R0:W-:Y:S03]  /*08f0*/  STG.E.U8 desc[UR6][R6.64], R3 ;  /* 0x0000000306007986 */ /* 0x0001e6000c101106 */
[----:B------:R-:W1:Y:S01]  /*0900*/  FCHK P0, R2, R9 ;  /* 0x0000000902007302 */ /* 0x000e620000000000 */
[----:B------:R-:W-:-:S04]  /*0910*/  FFMA R10, R8, R5, R8 ;  /* 0x00000005080a7223 */ /* 0x000fc80000000008 */
[----:B------:R-:W-:-:S04]  /*0920*/  FFMA R5, R2, R10, RZ ;  /* 0x0000000a02057223 */ /* 0x000fc800000000ff */
[----:B------:R-:W-:-:S04]  /*0930*/  FFMA R8, -R9, R5, R2 ;  /* 0x0000000509087223 */ /* 0x000fc80000000102 */
[----:B------:R-:W-:Y:S01]  /*0940*/  FFMA R5, R10, R8, R5 ;  /* 0x000000080a057223 */ /* 0x000fe20000000005 */
[----:B01----:R-:W-:Y:S06]  /*0950*/  @!P0 BRA `(.L_x_6) ;  /* 0x0000000000148947 */ /* 0x003fec0003800000 */
[----:B------:R-:W-:Y:S01]  /*0960*/  IMAD.MOV.U32 R3, RZ, RZ, R2 ;  /* 0x000000ffff037224 */ /* 0x000fe200078e0002 */
[----:B------:R-:W-:Y:S01]  /*0970*/  MOV R8, 0x9a0 ;  /* 0x000009a000087802 */ /* 0x000fe20000000f00 */
[----:B------:R-:W-:-:S07]  /*0980*/  IMAD.MOV.U32 R4, RZ, RZ, R9 ;  /* 0x000000ffff047224 */ /* 0x000fce00078e0009 */
[----:B------:R-:W-:Y:S05]  /*0990*/  CALL.REL.NOINC `($__internal_0_$__cuda_sm3x_div_rn_noftz_f32_slowpath) ;  /* 0x0000000000587944 */ /* 0x000fea0003c00000 */
[----:B------:R-:W-:-:S07]  /*09a0*/  IMAD.MOV.U32 R5, RZ, RZ, R3 ;  /* 0x000000ffff057224 */ /* 0x000fce00078e0003 */
.L_x_6:
[----:B------:R-:W-:Y:S05]  /*09b0*/  BSYNC.RECONVERGENT B0 ;  /* 0x0000000000007941 */ /* 0x000fea0003800200 */
.L_x_5:
[----:B------:R-:W0:Y:S01]  /*09c0*/  F2I.U32.TRUNC.NTZ R5, R5 ;  /* 0x0000000500057305 */ /* 0x000e22000020f000 */
[----:B------:R-:W-:Y:S07]  /*09d0*/  BSSY.RECONVERGENT B0, `(.L_x_7) ;  /* 0x000000f000007945 */ /* 0x000fee0003800200 */
[----:B------:R-:W1:Y:S01]  /*09e0*/  MUFU.RCP R2, R9 ;  /* 0x0000000900027308 */ /* 0x000e620000001000 */
[----:B0-----:R0:W-:Y:S07]  /*09f0*/  STG.E.U8 desc[UR6][R6.64+0x1], R5 ;  /* 0x0000010506007986 */ /* 0x0011ee000c101106 */
[----:B------:R-:W2:Y:S01]  /*0a00*/  FCHK P0, R0, R9 ;  /* 0x0000000900007302 */ /* 0x000ea20000000000 */
[----:B-1----:R-:W-:-:S04]  /*0a10*/  FFMA R3, -R9, R2, 1 ;  /* 0x3f80000009037423 */ /* 0x002fc80000000102 */
[----:B------:R-:W-:-:S04]  /*0a20*/  FFMA R11, R2, R3, R2 ;  /* 0x00000003020b7223 */ /* 0x000fc80000000002 */
[----:B------:R-:W-:-:S04]  /*0a30*/  FFMA R2, R0, R11, RZ ;  /* 0x0000000b00027223 */ /* 0x000fc800000000ff */
[----:B------:R-:W-:-:S04]  /*0a40*/  FFMA R3, -R9, R2, R0 ;  /* 0x0000000209037223 */ /* 0x000fc80000000100 */
[----:B------:R-:W-:Y:S01]  /*0a50*/  FFMA R2, R11, R3, R2 ;  /* 0x000000030b027223 */ /* 0x000fe20000000002 */
[----:B0-2---:R-:W-:Y:S06]  /*0a60*/  @!P0 BRA `(.L_x_8) ;  /* 0x0000000000148947 */ /* 0x005fec0003800000 */
[----:B------:R-:W-:Y:S01]  /*0a70*/  MOV R3, R0 ;  /* 0x0000000000037202 */ /* 0x000fe20000000f00 */
[----:B------:R-:W-:Y:S01]  /*0a80*/  IMAD.MOV.U32 R4, RZ, RZ, R9 ;  /* 0x000000ffff047224 */ /* 0x000fe200078e0009 */
[----:B------:R-:W-:-:S07]  /*0a90*/  MOV R8, 0xab0 ;  /* 0x00000ab000087802 */ /* 0x000fce0000000f00 */
[----:B------:R-:W-:Y:S05]  /*0aa0*/  CALL.REL.NOINC `($__internal_0_$__cuda_sm3x_div_rn_noftz_f32_slowpath) ;  /* 0x0000000000147944 */ /* 0x000fea0003c00000 */
[----:B------:R-:W-:-:S07]  /*0ab0*/  IMAD.MOV.U32 R2, RZ, RZ, R3 ;  /* 0x000000ffff027224 */ /* 0x000fce00078e0003 */
.L_x_8:
[----:B------:R-:W-:Y:S05]  /*0ac0*/  BSYNC.RECONVERGENT B0 ;  /* 0x0000000000007941 */ /* 0x000fea0003800200 */
.L_x_7:
[----:B------:R-:W0:Y:S02]  /*0ad0*/  F2I.U32.TRUNC.NTZ R3, R2 ;  /* 0x0000000200037305 */ /* 0x000e24000020f000 */
[----:B0-----:R-:W-:Y:S01]  /*0ae0*/  STG.E.U8 desc[UR6][R6.64+0x2], R3 ;  /* 0x0000020306007986 */ /* 0x001fe2000c101106 */
[----:B------:R-:W-:Y:S05]  /*0af0*/  EXIT ;  /* 0x000000000000794d */ /* 0x000fea0003800000 */
        .weak           $__internal_0_$__cuda_sm3x_div_rn_noftz_f32_slowpath
        .type           $__internal_0_$__cuda_sm3x_div_rn_noftz_f32_slowpath,@function
        .size           $__internal_0_$__cuda_sm3x_div_rn_noftz_f32_slowpath,(.L_x_21 - $__internal_0_$__cuda_sm3x_div_rn_noftz_f32_slowpath)
$__internal_0_$__cuda_sm3x_div_rn_noftz_f32_slowpath:
[----:B------:R-:W-:Y:S01]  /*0b00*/  SHF.R.U32.HI R11, RZ, 0x17, R4 ;  /* 0x00000017ff0b7819 */ /* 0x000fe20000011604 */
[----:B------:R-:W-:Y:S01]  /*0b10*/  BSSY.RECONVERGENT B1, `(.L_x_9) ;  /* 0x0000062000017945 */ /* 0x000fe20003800200 */
[----:B------:R-:W-:Y:S02]  /*0b20*/  SHF.R.U32.HI R10, RZ, 0x17, R3 ;  /* 0x00000017ff0a7819 */ /* 0x000fe40000011603 */
[----:B------:R-:W-:Y:S02]  /*0b30*/  LOP3.LUT R11, R11, 0xff, RZ, 0xc0, !PT ;  /* 0x000000ff0b0b7812 */ /* 0x000fe400078ec0ff */
[----:B------:R-:W-:-:S03]  /*0b40*/  LOP3.LUT R15, R10, 0xff, RZ, 0xc0, !PT ;  /* 0x000000ff0a0f7812 */ /* 0x000fc600078ec0ff */
[----:B------:R-:W-:Y:S02]  /*0b50*/  VIADD R13, R11, 0xffffffff ;  /* 0xffffffff0b0d7836 */ /* 0x000fe40000000000 */
[----:B------:R-:W-:-:S03]  /*0b60*/  VIADD R12, R15, 0xffffffff ;  /* 0xffffffff0f0c7836 */ /* 0x000fc60000000000 */
[----:B------:R-:W-:-:S04]  /*0b70*/  ISETP.GT.U32.AND P0, PT, R13, 0xfd, PT ;  /* 0x000000fd0d00780c */ /* 0x000fc80003f04070 */
[----:B------:R-:W-:-:S13]  /*0b80*/  ISETP.GT.U32.OR P0, PT, R12, 0xfd, P0 ;  /* 0x000000fd0c00780c */ /* 0x000fda0000704470 */
[----:B------:R-:W-:Y:S01]  /*0b90*/  @!P0 IMAD.MOV.U32 R10, RZ, RZ, RZ ;  /* 0x000000ffff0a8224 */ /* 0x000fe200078e00ff */
[----:B------:R-:W-:Y:S06]  /*0ba0*/  @!P0 BRA `(.L_x_10) ;  /* 0x00000000005c8947 */ /* 0x000fec0003800000 */
[----:B------:R-:W-:Y:S02]  /*0bb0*/  FSETP.GTU.FTZ.AND P0, PT, |R3|, +INF , PT ;  /* 0x7f8000000300780b */ /* 0x000fe40003f1c200 */
[----:B------:R-:W-:-:S04]  /*0bc0*/  FSETP.GTU.FTZ.AND P1, PT, |R4|, +INF , PT ;  /* 0x7f8000000400780b */ /* 0x000fc80003f3c200 */
[----:B------:R-:W-:-:S13]  /*0bd0*/  PLOP3.LUT P0, PT, P0, P1, PT, 0xf8, 0x8f ;  /* 0x00000000008f781c */ /* 0x000fda0000703f70 */
[----:B------:R-:W-:Y:S05]  /*0be0*/  @P0 BRA `(.L_x_11) ;  /* 0x00000004004c0947 */ /* 0x000fea0003800000 */
[----:B------:R-:W-:-:S13]  /*0bf0*/  LOP3.LUT P0, RZ, R4, 0x7fffffff, R3, 0xc8, !PT ;  /* 0x7fffffff04ff7812 */ /* 0x000fda000780c803 */
[----:B------:R-:W-:Y:S05]  /*0c00*/  @!P0 BRA `(.L_x_12) ;  /* 0x00000004003c8947 */ /* 0x000fea0003800000 */
[C---:B------:R-:W-:Y:S02]  /*0c10*/  FSETP.NEU.FTZ.AND P1, PT, |R3|.reuse, +INF , PT ;  /* 0x7f8000000300780b */ /* 0x040fe40003f3d200 */
[----:B------:R-:W-:Y:S02]  /*0c20*/  FSETP.NEU.FTZ.AND P2, PT, |R4|, +INF , PT ;  /* 0x7f8000000400780b */ /* 0x000fe40003f5d200 */
[----:B------:R-:W-:-:S11]  /*0c30*/  FSETP.NEU.FTZ.AND P0, PT, |R3|, +INF , PT ;  /* 0x7f8000000300780b */ /* 0x000fd60003f1d200 */
[----:B------:R-:W-:Y:S05]  /*0c40*/  @!P2 BRA !P1, `(.L_x_12) ;  /* 0x00000004002ca947 */ /* 0x000fea0004800000 */
[----:B------:R-:W-:-:S04]  /*0c50*/  LOP3.LUT P1, RZ, R3, 0x7fffffff, RZ, 0xc0, !PT ;  /* 0x7fffffff03ff7812 */ /* 0x000fc8000782c0ff */
[----:B------:R-:W-:-:S13]  /*0c60*/  PLOP3.LUT P1, PT, P2, P1, PT, 0x2f, 0xf2 ;  /* 0x0000000000f2781c */ /* 0x000fda0001722577 */
[----:B------:R-:W-:Y:S05]  /*0c70*/  @P1 BRA `(.L_x_13) ;  /* 0x0000000400181947 */ /* 0x000fea0003800000 */
[----:B------:R-:W-:-:S04]  /*0c80*/  LOP3.LUT P1, RZ, R4, 0x7fffffff, RZ, 0xc0, !PT ;  /* 0x7fffffff04ff7812 */ /* 0x000fc8000782c0ff */
[----:B------:R-:W-:-:S13]  /*0c90*/  PLOP3.LUT P0, PT, P0, P1, PT, 0x2f, 0xf2 ;  /* 0x0000000000f2781c */ /* 0x000fda0000702577 */
[----:B------:R-:W-:Y:S05]  /*0ca0*/  @P0 BRA `(.L_x_14) ;  /* 0x0000000400000947 */ /* 0x000fea0003800000 */
[----:B------:R-:W-:Y:S02]  /*0cb0*/  ISETP.GE.AND P0, PT, R12, RZ, PT ;  /* 0x000000ff0c00720c */ /* 0x000fe40003f06270 */
[----:B------:R-:W-:-:S11]  /*0cc0*/  ISETP.GE.AND P1, PT, R13, RZ, PT ;  /* 0x000000ff0d00720c */ /* 0x000fd60003f26270 */
[----:B------:R-:W-:Y:S01]  /*0cd0*/  @P0 IMAD.MOV.U32 R10, RZ, RZ, RZ ;  /* 0x000000ffff0a0224 */ /* 0x000fe200078e00ff */
[----:B------:R-:W-:Y:S01]  /*0ce0*/  @!P0 MOV R10, 0xffffffc0 ;  /* 0xffffffc0000a8802 */ /* 0x000fe20000000f00 */
[----:B------:R-:W-:Y:S01]  /*0cf0*/  @!P0 FFMA R3, R3, 1.84467440737095516160e+19, RZ ;  /* 0x5f80000003038823 */ /* 0x000fe200000000ff */
[----:B------:R-:W-:-:S03]  /*0d00*/  @!P1 FFMA R4, R4, 1.84467440737095516160e+19, RZ ;  /* 0x5f80000004049823 */ /* 0x000fc600000000ff */
[----:B------:R-:W-:-:S07]  /*0d10*/  @!P1 VIADD R10, R10, 0x40 ;  /* 0x000000400a0a9836 */ /* 0x000fce0000000000 */
.L_x_10:
[----:B------:R-:W-:Y:S01]  /*0d20*/  LEA R13, R11, 0xc0800000, 0x17 ;  /* 0xc08000000b0d7811 */ /* 0x000fe200078eb8ff */
[----:B------:R-:W-:Y:S04]  /*0d30*/  BSSY.RECONVERGENT B2, `(.L_x_15) ;  /* 0x0000036000027945 */ /* 0x000fe80003800200 */
[----:B------:R-:W-:Y:S02]  /*0d40*/  IMAD.IADD R13, R4, 0x1, -R13 ;  /* 0x00000001040d7824 */ /* 0x000fe400078e0a0d */
[----:B------:R-:W-:Y:S02]  /*0d50*/  VIADD R4, R15, 0xffffff81 ;  /* 0xffffff810f047836 */ /* 0x000fe40000000000 */
[----:B------:R-:W0:Y:S01]  /*0d60*/  MUFU.RCP R12, R13 ;  /* 0x0000000d000c7308 */ /* 0x000e220000001000 */
[----:B------:R-:W-:Y:S01]  /*0d70*/  FADD.FTZ R14, -R13, -RZ ;  /* 0x800000ff0d0e7221 */ /* 0x000fe20000010100 */
[C---:B------:R-:W-:Y:S01]  /*0d80*/  IMAD R3, R4.reuse, -0x800000, R3 ;  /* 0xff80000004037824 */ /* 0x040fe200078e0203 */
[----:B------:R-:W-:-:S05]  /*0d90*/  IADD3 R11, PT, PT, R4, 0x7f, -R11 ;  /* 0x0000007f040b7810 */ /* 0x000fca0007ffe80b */
[----:B------:R-:W-:Y:S02]  /*0da0*/  IMAD.IADD R11, R11, 0x1, R10 ;  /* 0x000000010b0b7824 */ /* 0x000fe400078e020a */
[----:B0-----:R-:W-:-:S04]  /*0db0*/  FFMA R15, R12, R14, 1 ;  /* 0x3f8000000c0f7423 */ /* 0x001fc8000000000e */
[----:B------:R-:W-:-:S04]  /*0dc0*/  FFMA R17, R12, R15, R12 ;  /* 0x0000000f0c117223 */ /* 0x000fc8000000000c */
[----:B------:R-:W-:-:S04]  /*0dd0*/  FFMA R12, R3, R17, RZ ;  /* 0x00000011030c7223 */ /* 0x000fc800000000ff */
[----:B------:R-:W-:-:S04]  /*0de0*/  FFMA R15, R14, R12, R3 ;  /* 0x0000000c0e0f7223 */ /* 0x000fc80000000003 */
[----:B------:R-:W-:-:S04]  /*0df0*/  FFMA R12, R17, R15, R12 ;  /* 0x0000000f110c7223 */ /* 0x000fc8000000000c */
[----:B------:R-:W-:-:S04]  /*0e00*/  FFMA R15, R14, R12, R3 ;  /* 0x0000000c0e0f7223 */ /* 0x000fc80000000003 */
[----:B------:R-:W-:-:S05]  /*0e10*/  FFMA R3, R17, R15, R12 ;  /* 0x0000000f11037223 */ /* 0x000fca000000000c */
[----:B------:R-:W-:-:S04]  /*0e20*/  SHF.R.U32.HI R4, RZ, 0x17, R3 ;  /* 0x00000017ff047819 */ /* 0x000fc80000011603 */
[----:B------:R-:W-:-:S05]  /*0e30*/  LOP3.LUT R4, R4, 0xff, RZ, 0xc0, !PT ;  /* 0x000000ff04047812 */ /* 0x000fca00078ec0ff */
[----:B------:R-:W-:-:S04]  /*0e40*/  IMAD.IADD R14, R4, 0x1, R11 ;  /* 0x00000001040e7824 */ /* 0x000fc800078e020b */
[----:B------:R-:W-:-:S05]  /*0e50*/  VIADD R4, R14, 0xffffffff ;  /* 0xffffffff0e047836 */ /* 0x000fca0000000000 */
[----:B------:R-:W-:-:S13]  /*0e60*/  ISETP.GE.U32.AND P0, PT, R4, 0xfe, PT ;  /* 0x000000fe0400780c */ /* 0x000fda0003f06070 */
[----:B------:R-:W-:Y:S05]  /*0e70*/  @!P0 BRA `(.L_x_16) ;  /* 0x0000000000808947 */ /* 0x000fea0003800000 */
[----:B------:R-:W-:-:S13]  /*0e80*/  ISETP.GT.AND P0, PT, R14, 0xfe, PT ;  /* 0x000000fe0e00780c */ /* 0x000fda0003f04270 */
[----:B------:R-:W-:Y:S05]  /*0e90*/  @P0 BRA `(.L_x_17) ;  /* 0x00000000006c0947 */ /* 0x000fea0003800000 */
[----:B------:R-:W-:-:S13]  /*0ea0*/  ISETP.GE.AND P0, PT, R14, 0x1, PT ;  /* 0x000000010e00780c */ /* 0x000fda0003f06270 */
[----:B------:R-:W-:Y:S05]  /*0eb0*/  @P0 BRA `(.L_x_18) ;  /* 0x0000000000740947 */ /* 0x000fea0003800000 */
[----:B------:R-:W-:Y:S02]  /*0ec0*/  ISETP.GE.AND P0, PT, R14, -0x18, PT ;  /* 0xffffffe80e00780c */ /* 0x000fe40003f06270 */
[----:B------:R-:W-:-:S11]  /*0ed0*/  LOP3.LUT R3, R3, 0x80000000, RZ, 0xc0, !PT ;  /* 0x8000000003037812 */ /* 0x000fd600078ec0ff */
[----:B------:R-:W-:Y:S05]  /*0ee0*/  @!P0 BRA `(.L_x_18) ;  /* 0x0000000000688947 */ /* 0x000fea0003800000 */
[CCC-:B------:R-:W-:Y:S01]  /*0ef0*/  FFMA.RZ R4, R17.reuse, R15.reuse, R12.reuse ;  /* 0x0000000f11047223 */ /* 0x1c0fe2000000c00c */
[C---:B------:R-:W-:Y:S01]  /*0f00*/  IADD3 R13, PT, PT, R14.reuse, 0x20, RZ ;  /* 0x000000200e0d7810 */ /* 0x040fe20007ffe0ff */
[CCC-:B------:R-:W-:Y:S01]  /*0f10*/  FFMA.RM R11, R17.reuse, R15.reuse, R12.reuse ;  /* 0x0000000f110b7223 */ /* 0x1c0fe2000000400c */
[----:B------:R-:W-:Y:S02]  /*0f20*/  ISETP.NE.AND P2, PT, R14, RZ, PT ;  /* 0x000000ff0e00720c */ /* 0x000fe40003f45270 */
[----:B------:R-:W-:Y:S01]  /*0f30*/  LOP3.LUT R10, R4, 0x7fffff, RZ, 0xc0, !PT ;  /* 0x007fffff040a7812 */ /* 0x000fe200078ec0ff */
[----:B------:R-:W-:Y:S01]  /*0f40*/  FFMA.RP R4, R17, R15, R12 ;  /* 0x0000000f11047223 */ /* 0x000fe2000000800c */
[----:B------:R-:W-:Y:S01]  /*0f50*/  IMAD.MOV R12, RZ, RZ, -R14 ;  /* 0x000000ffff0c7224 */ /* 0x000fe200078e0a0e */
[----:B------:R-:W-:Y:S02]  /*0f60*/  ISETP.NE.AND P1, PT, R14, RZ, PT ;  /* 0x000000ff0e00720c */ /* 0x000fe40003f25270 */
[----:B------:R-:W-:-:S02]  /*0f70*/  LOP3.LUT R10, R10, 0x800000, RZ, 0xfc, !PT ;  /* 0x008000000a0a7812 */ /* 0x000fc400078efcff */
[----:B------:R-:W-:Y:S02]  /*0f80*/  FSETP.NEU.FTZ.AND P0, PT, R4, R11, PT ;  /* 0x0000000b0400720b */ /* 0x000fe40003f1d000 */
[----:B------:R-:W-:Y:S02]  /*0f90*/  SHF.L.U32 R13, R10, R13, RZ ;  /* 0x0000000d0a0d7219 */ /* 0x000fe400000006ff */
[----:B------:R-:W-:Y:S02]  /*0fa0*/  SEL R11, R12, RZ, P2 ;  /* 0x000000ff0c0b7207 */ /* 0x000fe40001000000 */
[----:B------:R-:W-:Y:S02]  /*0fb0*/  ISETP.NE.AND P1, PT, R13, RZ, P1 ;  /* 0x000000ff0d00720c */ /* 0x000fe40000f25270 */
[----:B------:R-:W-:Y:S02]  /*0fc0*/  SHF.R.U32.HI R11, RZ, R11, R10 ;  /* 0x0000000bff0b7219 */ /* 0x000fe4000001160a */
[----:B------:R-:W-:-:S02]  /*0fd0*/  PLOP3.LUT P0, PT, P0, P1, PT, 0xf8, 0x8f ;  /* 0x00000000008f781c */ /* 0x000fc40000703f70 */
[----:B------:R-:W-:Y:S02]  /*0fe0*/  SHF.R.U32.HI R13, RZ, 0x1, R11 ;  /* 0x00000001ff0d7819 */ /* 0x000fe4000001160b */
[----:B------:R-:W-:-:S04]  /*0ff0*/  SEL R4, RZ, 0x1, !P0 ;  /* 0x00000001ff047807 */ /* 0x000fc80004000000 */
[----:B------:R-:W-:-:S04]  /*1000*/  LOP3.LUT R4, R4, 0x1, R13, 0xf8, !PT ;  /* 0x0000000104047812 */ /* 0x000fc800078ef80d */
[----:B------:R-:W-:-:S05]  /*1010*/  LOP3.LUT R4, R4, R11, RZ, 0xc0, !PT ;  /* 0x0000000b04047212 */ /* 0x000fca00078ec0ff */
[----:B------:R-:W-:-:S05]  /*1020*/  IMAD.IADD R4, R13, 0x1, R4 ;  /* 0x000000010d047824 */ /* 0x000fca00078e0204 */
[----:B------:R-:W-:Y:S01]  /*1030*/  LOP3.LUT R3, R4, R3, RZ, 0xfc, !PT ;  /* 0x0000000304037212 */ /* 0x000fe200078efcff */
[----:B------:R-:W-:Y:S06]  /*1040*/  BRA `(.L_x_18) ;  /* 0x0000000000107947 */ /* 0x000fec0003800000 */
.L_x_17:
[----:B------:R-:W-:-:S04]  /*1050*/  LOP3.LUT R3, R3, 0x80000000, RZ, 0xc0, !PT ;  /* 0x8000000003037812 */ /* 0x000fc800078ec0ff */
[----:B------:R-:W-:Y:S01]  /*1060*/  LOP3.LUT R3, R3, 0x7f800000, RZ, 0xfc, !PT ;  /* 0x7f80000003037812 */ /* 0x000fe200078efcff */
[----:B------:R-:W-:Y:S06]  /*1070*/  BRA `(.L_x_18) ;  /* 0x0000000000047947 */ /* 0x000fec0003800000 */
.L_x_16:
[----:B------:R-:W-:-:S07]  /*1080*/  IMAD R3, R11, 0x800000, R3 ;  /* 0x008000000b037824 */ /* 0x000fce00078e0203 */
.L_x_18:
[----:B------:R-:W-:Y:S05]  /*1090*/  BSYNC.RECONVERGENT B2 ;  /* 0x0000000000027941 */ /* 0x000fea0003800200 */
.L_x_15:
[----:B------:R-:W-:Y:S05]  /*10a0*/  BRA `(.L_x_19) ;  /* 0x0000000000207947 */ /* 0x000fea0003800000 */
.L_x_14:
[----:B------:R-:W-:-:S04]  /*10b0*/  LOP3.LUT R3, R4, 0x80000000, R3, 0x48, !PT ;  /* 0x8000000004037812 */ /* 0x000fc800078e4803 */
[----:B------:R-:W-:Y:S01]  /*10c0*/  LOP3.LUT R3, R3, 0x7f800000, RZ, 0xfc, !PT ;  /* 0x7f80000003037812 */ /* 0x000fe200078efcff */
[----:B------:R-:W-:Y:S06]  /*10d0*/  BRA `(.L_x_19) ;  /* 0x0000000000147947 */ /* 0x000fec0003800000 */
.L_x_13:
[----:B------:R-:W-:Y:S01]  /*10e0*/  LOP3.LUT R3, R4, 0x80000000, R3, 0x48, !PT ;  /* 0x8000000004037812 */ /* 0x000fe200078e4803 */
[----:B------:R-:W-:Y:S06]  /*10f0*/  BRA `(.L_x_19) ;  /* 0x00000000000c7947 */ /* 0x000fec0003800000 */
.L_x_12:
[----:B------:R-:W0:Y:S01]  /*1100*/  MUFU.RSQ R3, -QNAN ;  /* 0xffc0000000037908 */ /* 0x000e220000001400 */
[----:B------:R-:W-:Y:S05]  /*1110*/  BRA `(.L_x_19) ;  /* 0x0000000000047947 */ /* 0x000fea0003800000 */
.L_x_11:
[----:B------:R-:W-:-:S07]  /*1120*/  FADD.FTZ R3, R3, R4 ;  /* 0x0000000403037221 */ /* 0x000fce0000010000 */
.L_x_19:
[----:B------:R-:W-:Y:S05]  /*1130*/  BSYNC.RECONVERGENT B1 ;  /* 0x0000000000017941 */ /* 0x000fea0003800200 */
.L_x_9:
[----:B------:R-:W-:Y:S02]  /*1140*/  IMAD.MOV.U32 R10, RZ, RZ, R8 ;  /* 0x000000ffff0a7224 */ /* 0x000fe400078e0008 */
[----:B------:R-:W-:-:S04]  /*1150*/  IMAD.MOV.U32 R11, RZ, RZ, 0x0 ;  /* 0x00000000ff0b7424 */ /* 0x000fc800078e00ff */
[----:B0-----:R-:W-:Y:S05]  /*1160*/  RET.REL.NODEC R10 `(_Z13blur_naive_31PhS_iii) ;  /* 0xffffffec0aa47950 */ /* 0x001fea0003c3ffff */
.L_x_20:
[----:B------:R-:W-:-:S00]  /*1170*/  BRA `(.L_x_20) ;  /* 0xfffffffc00fc7947 */ /* 0x000fc0000383ffff */
[----:B------:R-:W-:-:S00]  /*1180*/  NOP ;  /* 0x0000000000007918 */ /* 0x000fc00000000000 */
[----:B------:R-:W-:-:S00]  /*1190*/  NOP ;  /* 0x0000000000007918 */ /* 0x000fc00000000000 */
[----:B------:R-:W-:-:S00]  /*11a0*/  NOP ;  /* 0x0000000000007918 */ /* 0x000fc00000000000 */
[----:B------:R-:W-:-:S00]  /*11b0*/  NOP ;  /* 0x0000000000007918 */ /* 0x000fc00000000000 */
[----:B------:R-:W-:-:S00]  /*11c0*/  NOP ;  /* 0x0000000000007918 */ /* 0x000fc00000000000 */
[----:B------:R-:W-:-:S00]  /*11d0*/  NOP ;  /* 0x0000000000007918 */ /* 0x000fc00000000000 */
[----:B------:R-:W-:-:S00]  /*11e0*/  NOP ;  /* 0x0000000000007918 */ /* 0x000fc00000000000 */
[----:B------:R-:W-:-:S00]  /*11f0*/  NOP ;  /* 0x0000000000007918 */ /* 0x000fc00000000000 */
.L_x_21:


//--------------------- .nv.shared.reserved.0     --------------------------
	.section	.nv.shared.reserved.0,"aw",@nobits
	.weak		__nv_reservedSMEM_offset_0_alias
	.size		__nv_reservedSMEM_offset_0_alias, 0, 64
	.other		__nv_reservedSMEM_offset_0_alias,@"STO_CUDA_RESERVED_SHARED STV_DEFAULT"
__nv_reservedSMEM_offset_0_alias:
	.zero		0
	.zero		64


//--------------------- .nv.constant0._Z13blur_naive_31PhS_iii --------------------------
	.section	.nv.constant0._Z13blur_naive_31PhS_iii,"a",@progbits
	.sectionflags	@""
	.align	4
.nv.constant0._Z13blur_naive_31PhS_iii:
	.zero		924


//--------------------- SYMBOLS --------------------------

	.type		.nv.reservedSmem.offset0,@object
	.size		.nv.reservedSmem.offset0,0x4
